	.headerflags	@"EF_CUDA_TEXMODE_UNIFIED EF_CUDA_64BIT_ADDRESS EF_CUDA_ACCELERATORS EF_CUDA_SM90 EF_CUDA_VIRTUAL_SM(EF_CUDA_SM90)"
	.elftype	@"ET_EXEC"


//--------------------- .nv.info                  --------------------------
	.section	.nv.info,"",@"SHT_CUDA_INFO"
	.align	4


	//----- nvinfo : EIATTR_REGCOUNT
	.align		4
        /*0000*/ 	.byte	0x04, 0x2f
        /*0002*/ 	.short	(.L_3 - .L_2)
	.align		4
.L_2:
        /*0004*/ 	.word	index@(triton_poi_fused_abs_add_div_mul_sqrt_sub_1)
        /*0008*/ 	.word	0x00000010


	//----- nvinfo : EIATTR_MIN_STACK_SIZE
	.align		4
.L_3:
        /*000c*/ 	.byte	0x04, 0x12
        /*000e*/ 	.short	(.L_5 - .L_4)
	.align		4
.L_4:
        /*0010*/ 	.word	index@(triton_poi_fused_abs_add_div_mul_sqrt_sub_1)
        /*0014*/ 	.word	0x00000000


	//----- nvinfo : EIATTR_FRAME_SIZE
	.align		4
.L_5:
        /*0018*/ 	.byte	0x04, 0x11
        /*001a*/ 	.short	(.L_7 - .L_6)
	.align		4
.L_6:
        /*001c*/ 	.word	index@(triton_poi_fused_abs_add_div_mul_sqrt_sub_1)
        /*0020*/ 	.word	0x00000000


	//----- nvinfo : EIATTR_MIN_STACK_SIZE
	.align		4
.L_7:
        /*0024*/ 	.byte	0x04, 0x12
        /*0026*/ 	.short	(.L_9 - .L_8)
	.align		4
.L_8:
        /*0028*/ 	.word	index@(triton_poi_fused_abs_add_div_mul_sqrt_sub_1)
        /*002c*/ 	.word	0x00000000
.L_9:


//--------------------- .nv.info.triton_poi_fused_abs_add_div_mul_sqrt_sub_1 --------------------------
	.section	.nv.info.triton_poi_fused_abs_add_div_mul_sqrt_sub_1,"",@"SHT_CUDA_INFO"
	.sectionflags	@""
	.align	4


	//----- nvinfo : EIATTR_CUDA_API_VERSION
	.align		4
        /*0000*/ 	.byte	0x04, 0x37
        /*0002*/ 	.short	(.L_11 - .L_10)
.L_10:
        /*0004*/ 	.word	0x0000007c


	//----- nvinfo : EIATTR_KPARAM_INFO
	.align		4
.L_11:
        /*0008*/ 	.byte	0x04, 0x17
        /*000a*/ 	.short	(.L_13 - .L_12)
.L_12:
        /*000c*/ 	.word	0x00000000
        /*0010*/ 	.short	0x0004
        /*0012*/ 	.short	0x0020
        /*0014*/ 	.byte	0x00, 0xf0, 0x11, 0x00


	//----- nvinfo : EIATTR_KPARAM_INFO
	.align		4
.L_13:
        /*0018*/ 	.byte	0x04, 0x17
        /*001a*/ 	.short	(.L_15 - .L_14)
.L_14:
        /*001c*/ 	.word	0x00000000
        /*0020*/ 	.short	0x0003
        /*0022*/ 	.short	0x0018
        /*0024*/ 	.byte	0x00, 0xf4, 0x21, 0x00


	//----- nvinfo : EIATTR_KPARAM_INFO
	.align		4
.L_15:
        /*0028*/ 	.byte	0x04, 0x17
        /*002a*/ 	.short	(.L_17 - .L_16)
.L_16:
        /*002c*/ 	.word	0x00000000
        /*0030*/ 	.short	0x0002
        /*0032*/ 	.short	0x0010
        /*0034*/ 	.byte	0x00, 0xf4, 0x21, 0x00


	//----- nvinfo : EIATTR_KPARAM_INFO
	.align		4
.L_17:
        /*0038*/ 	.byte	0x04, 0x17
        /*003a*/ 	.short	(.L_19 - .L_18)
.L_18:
        /*003c*/ 	.word	0x00000000
        /*0040*/ 	.short	0x0001
        /*0042*/ 	.short	0x0008
        /*0044*/ 	.byte	0x00, 0xf4, 0x21, 0x00


	//----- nvinfo : EIATTR_KPARAM_INFO
	.align		4
.L_19:
        /*0048*/ 	.byte	0x04, 0x17
        /*004a*/ 	.short	(.L_21 - .L_20)
.L_20:
        /*004c*/ 	.word	0x00000000
        /*0050*/ 	.short	0x0000
        /*0052*/ 	.short	0x0000
        /*0054*/ 	.byte	0x00, 0xf4, 0x21, 0x00


	//----- nvinfo : EIATTR_SPARSE_MMA_MASK
	.align		4
.L_21:
        /*0058*/ 	.byte	0x03, 0x50
        /*005a*/ 	.short	0x0000


	//----- nvinfo : EIATTR_MAXREG_COUNT
	.align		4
        /*005c*/ 	.byte	0x03, 0x1b
        /*005e*/ 	.short	0x00ff


	//----- nvinfo : EIATTR_EXIT_INSTR_OFFSETS
	.align		4
        /*0060*/ 	.byte	0x04, 0x1c
        /*0062*/ 	.short	(.L_23 - .L_22)


	//   ....[0]....
.L_22:
        /*0064*/ 	.word	0x000002d0


	//   ....[1]....
        /*0068*/ 	.word	0x00000310


	//----- nvinfo : EIATTR_REQNTID
	.align		4
.L_23:
        /*006c*/ 	.byte	0x04, 0x10
        /*006e*/ 	.short	(.L_25 - .L_24)
.L_24:
        /*0070*/ 	.word	0x00000080
        /*0074*/ 	.word	0x00000001
        /*0078*/ 	.word	0x00000001


	//----- nvinfo : EIATTR_CBANK_PARAM_SIZE
	.align		4
.L_25:
        /*007c*/ 	.byte	0x03, 0x19
        /*007e*/ 	.short	0x0024


	//----- nvinfo : EIATTR_PARAM_CBANK
	.align		4
        /*0080*/ 	.byte	0x04, 0x0a
        /*0082*/ 	.short	(.L_27 - .L_26)
	.align		4
.L_26:
        /*0084*/ 	.word	index@(.nv.constant0.triton_poi_fused_abs_add_div_mul_sqrt_sub_1)
        /*0088*/ 	.short	0x0210
        /*008a*/ 	.short	0x0024


	//----- nvinfo : EIATTR_SW_WAR
	.align		4
.L_27:
        /*008c*/ 	.byte	0x04, 0x36
        /*008e*/ 	.short	(.L_29 - .L_28)
.L_28:
        /*0090*/ 	.word	0x00000008
.L_29:


//--------------------- .nv.callgraph             --------------------------
	.section	.nv.callgraph,"",@"SHT_CUDA_CALLGRAPH"
	.align	4
	.sectionentsize	8
	.align		4
        /*0000*/ 	.word	0x00000000
	.align		4
        /*0004*/ 	.word	0xffffffff
	.align		4
        /*0008*/ 	.word	0x00000000
	.align		4
        /*000c*/ 	.word	0xfffffffe
	.align		4
        /*0010*/ 	.word	0x00000000
	.align		4
        /*0014*/ 	.word	0xfffffffd
	.align		4
        /*0018*/ 	.word	0x00000000
	.align		4
        /*001c*/ 	.word	0xfffffffc


//--------------------- .nv.constant4             --------------------------
	.section	.nv.constant4,"a",@progbits
	.align	8
	.align		8
.nv.constant4:
        /*0000*/ 	.dword	_$_str
	.align		8
        /*0008*/ 	.dword	_$_str_$_2


//--------------------- .text.triton_poi_fused_abs_add_div_mul_sqrt_sub_1 --------------------------
	.section	.text.triton_poi_fused_abs_add_div_mul_sqrt_sub_1,"ax",@progbits
	.align	128
        .global         triton_poi_fused_abs_add_div_mul_sqrt_sub_1
        .type           triton_poi_fused_abs_add_div_mul_sqrt_sub_1,@function
        .size           triton_poi_fused_abs_add_div_mul_sqrt_sub_1,(.L_x_1 - triton_poi_fused_abs_add_div_mul_sqrt_sub_1)
        .other          triton_poi_fused_abs_add_div_mul_sqrt_sub_1,@"STO_CUDA_ENTRY STV_DEFAULT"
triton_poi_fused_abs_add_div_mul_sqrt_sub_1:
.text.triton_poi_fused_abs_add_div_mul_sqrt_sub_1:
[----:B------:R-:W0:Y:S02]  /*0000*/  LDC R1, c[0x0][0x28] ;  /* 0x00000a00ff017b82 */ /* 0x000e240000000800 */
[----:B------:R-:W1:Y:S01]  /*0010*/  S2R R0, SR_TID.X ;  /* 0x0000000000007919 */ /* 0x000e620000002100 */
[----:B------:R-:W2:Y:S01]  /*0020*/  LDC.64 R2, c[0x0][0x210] ;  /* 0x00008400ff027b82 */ /* 0x000ea20000000a00 */
[----:B------:R-:W-:Y:S01]  /*0030*/  CS2R R8, SRZ ;  /* 0x0000000000087805 */ /* 0x000fe2000001ff00 */
[----:B------:R-:W-:Y:S01]  /*0040*/  ULDC.64 UR4, c[0x0][0x208] ;  /* 0x0000820000047ab9 */ /* 0x000fe20000000a00 */
[----:B------:R-:W3:Y:S05]  /*0050*/  S2R R7, SR_CTAID.X ;  /* 0x0000000000077919 */ /* 0x000eea0000002500 */
[----:B------:R-:W4:Y:S01]  /*0060*/  LDC.64 R4, c[0x0][0x218] ;  /* 0x00008600ff047b82 */ /* 0x000f220000000a00 */
[----:B-1----:R-:W-:-:S04]  /*0070*/  SHF.L.U32 R0, R0, 0x1, RZ ;  /* 0x0000000100007819 */ /* 0x002fc800000006ff */
[----:B------:R-:W-:-:S04]  /*0080*/  LOP3.LUT R0, R0, 0xfe, RZ, 0xc0, !PT ;  /* 0x000000fe00007812 */ /* 0x000fc800078ec0ff */
[----:B---3--:R-:W-:Y:S02]  /*0090*/  LEA R0, R7, R0, 0x8 ;  /* 0x0000000007007211 */ /* 0x008fe400078e40ff */
[----:B------:R-:W-:Y:S02]  /*00a0*/  CS2R R6, SRZ ;  /* 0x0000000000067805 */ /* 0x000fe4000001ff00 */
[C---:B------:R-:W-:Y:S01]  /*00b0*/  ISETP.GE.AND P4, PT, R0.reuse, 0x100, PT ;  /* 0x000001000000780c */ /* 0x040fe20003f86270 */
[----:B--2---:R-:W-:-:S04]  /*00c0*/  IMAD.WIDE R2, R0, 0x4, R2 ;  /* 0x0000000400027825 */ /* 0x004fc800078e0202 */
[----:B----4-:R-:W-:-:S08]  /*00d0*/  IMAD.WIDE R4, R0, 0x4, R4 ;  /* 0x0000000400047825 */ /* 0x010fd000078e0204 */
[----:B------:R1:W2:Y:S04]  /*00e0*/  @!P4 LDG.E.64 R6, desc[UR4][R2.64] ;  /* 0x000000040206c981 */ /* 0x0002a8000c1e1b00 */
[----:B------:R3:W2:Y:S01]  /*00f0*/  @!P4 LDG.E.64 R8, desc[UR4][R4.64] ;  /* 0x000000040408c981 */ /* 0x0006a2000c1e1b00 */
[----:B-1----:R-:W1:Y:S08]  /*0100*/  LDC.64 R2, c[0x0][0x220] ;  /* 0x00008800ff027b82 */ /* 0x002e700000000a00 */
[----:B---3--:R-:W3:Y:S01]  /*0110*/  LDC.64 R4, c[0x0][0x228] ;  /* 0x00008a00ff047b82 */ /* 0x008ee20000000a00 */
[----:B-1----:R-:W-:-:S04]  /*0120*/  IMAD.WIDE R2, R0, 0x4, R2 ;  /* 0x0000000400027825 */ /* 0x002fc800078e0202 */
[----:B---3--:R-:W-:-:S04]  /*0130*/  IMAD.WIDE R4, R0, 0x4, R4 ;  /* 0x0000000400047825 */ /* 0x008fc800078e0204 */
[----:B--2---:R-:W-:Y:S01]  /*0140*/  FADD R6, -R8, R6 ;  /* 0x0000000608067221 */ /* 0x004fe20000000100 */
[----:B------:R-:W-:-:S03]  /*0150*/  FADD R7, -R9, R7 ;  /* 0x0000000709077221 */ /* 0x000fc60000000100 */
[----:B------:R-:W-:Y:S01]  /*0160*/  FFMA R8, R6, R6, 0.00039999998989515006542 ;  /* 0x39d1b71706087423 */ /* 0x000fe20000000006 */
[----:B------:R-:W-:-:S03]  /*0170*/  FFMA R9, R7, R7, 0.00039999998989515006542 ;  /* 0x39d1b71707097423 */ /* 0x000fc60000000007 */
[----:B------:R-:W1:Y:S08]  /*0180*/  MUFU.SQRT R10, R8 ;  /* 0x00000008000a7308 */ /* 0x000e700000002000 */
[----:B------:R-:W2:Y:S01]  /*0190*/  MUFU.SQRT R11, R9 ;  /* 0x00000009000b7308 */ /* 0x000ea20000002000 */
[C---:B-1----:R-:W-:Y:S01]  /*01a0*/  FSETP.GT.AND P0, PT, R10.reuse, 8.50705917302346158658e+37, PT ;  /* 0x7e8000000a00780b */ /* 0x042fe20003f04000 */
[C---:B------:R-:W-:Y:S01]  /*01b0*/  FADD R12, R10.reuse, -0.019999999552965164185 ;  /* 0xbca3d70a0a0c7421 */ /* 0x040fe20000000000 */
[----:B------:R-:W-:-:S02]  /*01c0*/  FSETP.GEU.AND P2, PT, R10, 1.175494350822287508e-38, PT ;  /* 0x008000000a00780b */ /* 0x000fc40003f4e000 */
[C---:B--2---:R-:W-:Y:S01]  /*01d0*/  FSETP.GT.AND P1, PT, R11.reuse, 8.50705917302346158658e+37, PT ;  /* 0x7e8000000b00780b */ /* 0x044fe20003f24000 */
[C---:B------:R-:W-:Y:S01]  /*01e0*/  FADD R13, R11.reuse, -0.019999999552965164185 ;  /* 0xbca3d70a0b0d7421 */ /* 0x040fe20000000000 */
[----:B------:R-:W-:-:S07]  /*01f0*/  FSETP.GEU.AND P3, PT, R11, 1.175494350822287508e-38, PT ;  /* 0x008000000b00780b */ /* 0x000fce0003f6e000 */
[----:B------:R-:W-:Y:S01]  /*0200*/  @P0 FMUL R10, R10, 0.25 ;  /* 0x3e8000000a0a0820 */ /* 0x000fe20000400000 */
[----:B------:R-:W-:Y:S01]  /*0210*/  @P0 FMUL R6, R6, 0.25 ;  /* 0x3e80000006060820 */ /* 0x000fe20000400000 */
[----:B------:R1:W-:Y:S02]  /*0220*/  @!P4 STG.E.64 desc[UR4][R2.64], R12 ;  /* 0x0000000c0200c986 */ /* 0x0003e4000c101b04 */
[----:B------:R-:W-:Y:S01]  /*0230*/  @!P2 FMUL R10, R10, 16777216 ;  /* 0x4b8000000a0aa820 */ /* 0x000fe20000400000 */
[----:B------:R-:W-:Y:S01]  /*0240*/  @!P2 FMUL R6, R6, 16777216 ;  /* 0x4b8000000606a820 */ /* 0x000fe20000400000 */
[----:B------:R-:W-:Y:S02]  /*0250*/  @P1 FMUL R11, R11, 0.25 ;  /* 0x3e8000000b0b1820 */ /* 0x000fe40000400000 */
[----:B------:R-:W2:Y:S01]  /*0260*/  MUFU.RCP R9, R10 ;  /* 0x0000000a00097308 */ /* 0x000ea20000001000 */
[----:B------:R-:W-:Y:S01]  /*0270*/  @P1 FMUL R7, R7, 0.25 ;  /* 0x3e80000007071820 */ /* 0x000fe20000400000 */
[----:B------:R-:W-:-:S03]  /*0280*/  @!P3 FMUL R11, R11, 16777216 ;  /* 0x4b8000000b0bb820 */ /* 0x000fc60000400000 */
[----:B------:R-:W-:-:S03]  /*0290*/  @!P3 FMUL R7, R7, 16777216 ;  /* 0x4b8000000707b820 */ /* 0x000fc60000400000 */
[----:B------:R-:W3:Y:S01]  /*02a0*/  MUFU.RCP R8, R11 ;  /* 0x0000000b00087308 */ /* 0x000ee20000001000 */
[----:B--2---:R-:W-:Y:S01]  /*02b0*/  FMUL R9, R9, R6 ;  /* 0x0000000609097220 */ /* 0x004fe20000400000 */
[----:B---3--:R-:W-:Y:S01]  /*02c0*/  FMUL R8, R8, R7 ;  /* 0x0000000708087220 */ /* 0x008fe20000400000 */
[----:B-1----:R-:W-:Y:S06]  /*02d0*/  @P4 EXIT ;  /* 0x000000000000494d */ /* 0x002fec0003800000 */
[----:B------:R-:W-:Y:S02]  /*02e0*/  LOP3.LUT R2, R9, 0x7fffffff, RZ, 0xc0, !PT ;  /* 0x7fffffff09027812 */ /* 0x000fe400078ec0ff */
[----:B------:R-:W-:-:S05]  /*02f0*/  LOP3.LUT R3, R8, 0x7fffffff, RZ, 0xc0, !PT ;  /* 0x7fffffff08037812 */ /* 0x000fca00078ec0ff */
[----:B------:R-:W-:Y:S01]  /*0300*/  STG.E.64 desc[UR4][R4.64], R2 ;  /* 0x0000000204007986 */ /* 0x000fe2000c101b04 */
[----:B------:R-:W-:Y:S05]  /*0310*/  EXIT ;  /* 0x000000000000794d */ /* 0x000fea0003800000 */
.L_x_0:
[----:B------:R-:W-:-:S00]  /*0320*/  BRA `(.L_x_0) ;  /* 0xfffffffc00fc7947 */ /* 0x000fc0000383ffff */
[----:B------:R-:W-:-:S00]  /*0330*/  NOP ;  /* 0x0000000000007918 */ /* 0x000fc00000000000 */
        /* <DEDUP_REMOVED lines=12> */
.L_x_1:


//--------------------- .nv.global.init           --------------------------
	.section	.nv.global.init,"aw",@progbits
.nv.global.init:
	.type		_$_str,@object
	.size		_$_str,(_$_str_$_2 - _$_str)
_$_str:
        /*0000*/ 	.byte	0x5f, 0x5f, 0x43, 0x55, 0x44, 0x41, 0x5f, 0x46, 0x54, 0x5a, 0x00
	.type		_$_str_$_2,@object
	.size		_$_str_$_2,(.L_1 - _$_str_$_2)
_$_str_$_2:
        /*000b*/ 	.byte	0x5f, 0x5f, 0x43, 0x55, 0x44, 0x41, 0x5f, 0x50, 0x52, 0x45, 0x43, 0x5f, 0x53, 0x51, 0x52, 0x54
        /*001b*/ 	.byte	0x00
.L_1:


//--------------------- .nv.constant0.triton_poi_fused_abs_add_div_mul_sqrt_sub_1 --------------------------
	.section	.nv.constant0.triton_poi_fused_abs_add_div_mul_sqrt_sub_1,"a",@progbits
	.sectionflags	@""
	.align	4
.nv.constant0.triton_poi_fused_abs_add_div_mul_sqrt_sub_1:
	.zero		564
